//
// Generated by NVIDIA NVVM Compiler
//
// Compiler Build ID: CL-36424714
// Cuda compilation tools, release 13.0, V13.0.88
// Based on NVVM 20.0.0
//

.version 9.0
.target sm_100
.address_size 64

	// .globl	_Z22compute_matches_kernelPciiiiS_iPii
.extern .shared .align 16 .b8 column[];

.visible .entry _Z22compute_matches_kernelPciiiiS_iPii(
	.param .u64 .ptr .align 1 _Z22compute_matches_kernelPciiiiS_iPii_param_0,
	.param .u32 _Z22compute_matches_kernelPciiiiS_iPii_param_1,
	.param .u32 _Z22compute_matches_kernelPciiiiS_iPii_param_2,
	.param .u32 _Z22compute_matches_kernelPciiiiS_iPii_param_3,
	.param .u32 _Z22compute_matches_kernelPciiiiS_iPii_param_4,
	.param .u64 .ptr .align 1 _Z22compute_matches_kernelPciiiiS_iPii_param_5,
	.param .u32 _Z22compute_matches_kernelPciiiiS_iPii_param_6,
	.param .u64 .ptr .align 1 _Z22compute_matches_kernelPciiiiS_iPii_param_7,
	.param .u32 _Z22compute_matches_kernelPciiiiS_iPii_param_8
)
{
	.reg .pred 	%p<41>;
	.reg .b16 	%rs<23>;
	.reg .b32 	%r<207>;
	.reg .b64 	%rd<26>;

	ld.param.u64 	%rd6, [_Z22compute_matches_kernelPciiiiS_iPii_param_0];
	ld.param.u32 	%r78, [_Z22compute_matches_kernelPciiiiS_iPii_param_1];
	ld.param.u32 	%r74, [_Z22compute_matches_kernelPciiiiS_iPii_param_2];
	ld.param.u32 	%r75, [_Z22compute_matches_kernelPciiiiS_iPii_param_3];
	ld.param.u64 	%rd8, [_Z22compute_matches_kernelPciiiiS_iPii_param_5];
	ld.param.u32 	%r79, [_Z22compute_matches_kernelPciiiiS_iPii_param_8];
	cvta.to.global.u64 	%rd1, %rd8;
	mov.u32 	%r80, %tid.x;
	mul.lo.s32 	%r1, %r79, %r80;
	mov.u32 	%r2, %ntid.x;
	mov.u32 	%r81, %ctaid.x;
	mad.lo.s32 	%r82, %r81, %r2, %r80;
	add.s32 	%r187, %r82, %r78;
	setp.ge.s32 	%p1, %r187, %r74;
	@%p1 bra 	$L__BB0_50;
	shl.b32 	%r83, %r1, 2;
	mov.u32 	%r84, column;
	add.s32 	%r4, %r84, %r83;
	mov.u32 	%r85, %nctaid.x;
	mul.lo.s32 	%r5, %r2, %r85;
	sub.s32 	%r186, %r75, %r187;
	add.s32 	%r7, %r4, 32;
	cvta.to.global.u64 	%rd2, %rd6;
$L__BB0_2:
	ld.param.u32 	%r184, [_Z22compute_matches_kernelPciiiiS_iPii_param_4];
	min.s32 	%r86, %r184, %r186;
	add.s32 	%r87, %r86, 1;
	max.u32 	%r10, %r87, 2;
	add.s32 	%r11, %r10, -1;
	add.s32 	%r12, %r10, -2;
	sub.s32 	%r88, %r75, %r187;
	min.s32 	%r13, %r88, %r184;
	cvt.s64.s32 	%rd3, %r187;
	setp.eq.s32 	%p2, %r13, 0;
	@%p2 bra 	$L__BB0_47;
	setp.lt.u32 	%p3, %r12, 15;
	mov.b32 	%r189, 1;
	@%p3 bra 	$L__BB0_7;
	and.b32  	%r14, %r11, -16;
	mov.b32 	%r192, 0;
	mov.u32 	%r191, %r7;
$L__BB0_5:
	.pragma "nounroll";
	add.s32 	%r91, %r192, 1;
	st.shared.u32 	[%r191+-28], %r91;
	add.s32 	%r92, %r192, 2;
	st.shared.u32 	[%r191+-24], %r92;
	add.s32 	%r93, %r192, 3;
	st.shared.u32 	[%r191+-20], %r93;
	add.s32 	%r94, %r192, 4;
	st.shared.u32 	[%r191+-16], %r94;
	add.s32 	%r95, %r192, 5;
	st.shared.u32 	[%r191+-12], %r95;
	add.s32 	%r96, %r192, 6;
	st.shared.u32 	[%r191+-8], %r96;
	add.s32 	%r97, %r192, 7;
	st.shared.u32 	[%r191+-4], %r97;
	add.s32 	%r98, %r192, 8;
	st.shared.u32 	[%r191], %r98;
	add.s32 	%r99, %r192, 9;
	st.shared.u32 	[%r191+4], %r99;
	add.s32 	%r100, %r192, 10;
	st.shared.u32 	[%r191+8], %r100;
	add.s32 	%r101, %r192, 11;
	st.shared.u32 	[%r191+12], %r101;
	add.s32 	%r102, %r192, 12;
	st.shared.u32 	[%r191+16], %r102;
	add.s32 	%r103, %r192, 13;
	st.shared.u32 	[%r191+20], %r103;
	add.s32 	%r104, %r192, 14;
	st.shared.u32 	[%r191+24], %r104;
	add.s32 	%r105, %r192, 15;
	st.shared.u32 	[%r191+28], %r105;
	add.s32 	%r192, %r192, 16;
	st.shared.u32 	[%r191+32], %r192;
	add.s32 	%r191, %r191, 64;
	setp.eq.s32 	%p4, %r192, %r14;
	@%p4 bra 	$L__BB0_6;
	bra.uni 	$L__BB0_5;
$L__BB0_6:
	add.s32 	%r189, %r192, 1;
$L__BB0_7:
	and.b32  	%r106, %r11, 15;
	setp.eq.s32 	%p5, %r106, 0;
	@%p5 bra 	$L__BB0_17;
	add.s32 	%r17, %r10, 15;
	and.b32  	%r107, %r17, 15;
	add.s32 	%r108, %r107, -1;
	setp.lt.u32 	%p6, %r108, 7;
	@%p6 bra 	$L__BB0_10;
	shl.b32 	%r109, %r189, 2;
	add.s32 	%r110, %r4, %r109;
	st.shared.u32 	[%r110], %r189;
	add.s32 	%r111, %r189, 1;
	st.shared.u32 	[%r110+4], %r111;
	add.s32 	%r112, %r189, 2;
	st.shared.u32 	[%r110+8], %r112;
	add.s32 	%r113, %r189, 3;
	st.shared.u32 	[%r110+12], %r113;
	add.s32 	%r114, %r189, 4;
	st.shared.u32 	[%r110+16], %r114;
	add.s32 	%r115, %r189, 5;
	st.shared.u32 	[%r110+20], %r115;
	add.s32 	%r116, %r189, 6;
	st.shared.u32 	[%r110+24], %r116;
	add.s32 	%r117, %r189, 7;
	st.shared.u32 	[%r110+28], %r117;
	add.s32 	%r189, %r189, 8;
$L__BB0_10:
	and.b32  	%r118, %r17, 7;
	setp.eq.s32 	%p7, %r118, 0;
	@%p7 bra 	$L__BB0_17;
	add.s32 	%r119, %r10, 7;
	and.b32  	%r20, %r119, 3;
	and.b32  	%r120, %r119, 7;
	add.s32 	%r121, %r120, -1;
	setp.lt.u32 	%p8, %r121, 3;
	@%p8 bra 	$L__BB0_13;
	shl.b32 	%r122, %r189, 2;
	add.s32 	%r123, %r4, %r122;
	st.shared.u32 	[%r123], %r189;
	add.s32 	%r124, %r189, 1;
	st.shared.u32 	[%r123+4], %r124;
	add.s32 	%r125, %r189, 2;
	st.shared.u32 	[%r123+8], %r125;
	add.s32 	%r126, %r189, 3;
	st.shared.u32 	[%r123+12], %r126;
	add.s32 	%r189, %r189, 4;
$L__BB0_13:
	setp.eq.s32 	%p9, %r20, 0;
	@%p9 bra 	$L__BB0_17;
	shl.b32 	%r127, %r189, 2;
	add.s32 	%r23, %r4, %r127;
	st.shared.u32 	[%r23], %r189;
	setp.eq.s32 	%p10, %r20, 1;
	@%p10 bra 	$L__BB0_17;
	add.s32 	%r128, %r189, 1;
	st.shared.u32 	[%r23+4], %r128;
	setp.eq.s32 	%p11, %r20, 2;
	@%p11 bra 	$L__BB0_17;
	add.s32 	%r129, %r189, 2;
	st.shared.u32 	[%r23+8], %r129;
$L__BB0_17:
	and.b32  	%r24, %r11, 3;
	and.b32  	%r25, %r11, -4;
	mov.b32 	%r193, 1;
$L__BB0_18:
	setp.lt.u32 	%p12, %r12, 3;
	st.shared.u32 	[%r4], %r193;
	add.s32 	%r195, %r193, -1;
	cvt.u64.u32 	%rd9, %r195;
	add.s64 	%rd10, %rd3, %rd9;
	add.s64 	%rd4, %rd2, %rd10;
	mov.b32 	%r203, 1;
	mov.u32 	%r194, %r193;
	@%p12 bra 	$L__BB0_33;
	mov.b32 	%r196, 1;
	mov.u32 	%r194, %r193;
$L__BB0_20:
	shl.b32 	%r133, %r196, 2;
	add.s32 	%r35, %r4, %r133;
	ld.shared.u32 	%r36, [%r35];
	add.s32 	%r134, %r196, -1;
	setp.ge.s32 	%p13, %r36, %r194;
	cvt.u64.u32 	%rd11, %r134;
	add.s64 	%rd5, %rd1, %rd11;
	@%p13 bra 	$L__BB0_22;
	add.s32 	%r138, %r36, 1;
	ld.global.u8 	%rs8, [%rd5];
	ld.global.u8 	%rs21, [%rd4];
	setp.ne.s16 	%p15, %rs8, %rs21;
	selp.u32 	%r139, 1, 0, %p15;
	add.s32 	%r140, %r195, %r139;
	min.u32 	%r197, %r138, %r140;
	bra.uni 	$L__BB0_23;
$L__BB0_22:
	add.s32 	%r135, %r194, 1;
	ld.global.u8 	%rs7, [%rd5];
	ld.global.u8 	%rs21, [%rd4];
	setp.ne.s16 	%p14, %rs7, %rs21;
	selp.u32 	%r136, 1, 0, %p14;
	add.s32 	%r137, %r195, %r136;
	min.u32 	%r197, %r135, %r137;
$L__BB0_23:
	st.shared.u32 	[%r35], %r197;
	ld.shared.u32 	%r40, [%r35+4];
	setp.lt.s32 	%p16, %r40, %r197;
	@%p16 bra 	$L__BB0_25;
	add.s32 	%r141, %r197, 1;
	ld.global.u8 	%rs9, [%rd5+1];
	setp.ne.s16 	%p17, %rs9, %rs21;
	selp.u32 	%r142, 1, 0, %p17;
	add.s32 	%r143, %r36, %r142;
	min.u32 	%r198, %r141, %r143;
	bra.uni 	$L__BB0_26;
$L__BB0_25:
	add.s32 	%r144, %r40, 1;
	ld.global.u8 	%rs10, [%rd5+1];
	setp.ne.s16 	%p18, %rs10, %rs21;
	selp.u32 	%r145, 1, 0, %p18;
	add.s32 	%r146, %r36, %r145;
	min.u32 	%r198, %r144, %r146;
$L__BB0_26:
	st.shared.u32 	[%r35+4], %r198;
	ld.shared.u32 	%r44, [%r35+8];
	setp.lt.s32 	%p19, %r44, %r198;
	@%p19 bra 	$L__BB0_28;
	add.s32 	%r147, %r198, 1;
	ld.global.u8 	%rs11, [%rd5+2];
	setp.ne.s16 	%p20, %rs11, %rs21;
	selp.u32 	%r148, 1, 0, %p20;
	add.s32 	%r149, %r40, %r148;
	min.u32 	%r199, %r147, %r149;
	bra.uni 	$L__BB0_29;
$L__BB0_28:
	add.s32 	%r150, %r44, 1;
	ld.global.u8 	%rs12, [%rd5+2];
	setp.ne.s16 	%p21, %rs12, %rs21;
	selp.u32 	%r151, 1, 0, %p21;
	add.s32 	%r152, %r40, %r151;
	min.u32 	%r199, %r150, %r152;
$L__BB0_29:
	st.shared.u32 	[%r35+8], %r199;
	ld.shared.u32 	%r195, [%r35+12];
	setp.lt.s32 	%p22, %r195, %r199;
	@%p22 bra 	$L__BB0_31;
	add.s32 	%r153, %r199, 1;
	ld.global.u8 	%rs13, [%rd5+3];
	setp.ne.s16 	%p23, %rs13, %rs21;
	selp.u32 	%r154, 1, 0, %p23;
	add.s32 	%r155, %r44, %r154;
	min.u32 	%r194, %r153, %r155;
	bra.uni 	$L__BB0_32;
$L__BB0_31:
	add.s32 	%r156, %r195, 1;
	ld.global.u8 	%rs14, [%rd5+3];
	setp.ne.s16 	%p24, %rs14, %rs21;
	selp.u32 	%r157, 1, 0, %p24;
	add.s32 	%r158, %r44, %r157;
	min.u32 	%r194, %r156, %r158;
$L__BB0_32:
	st.shared.u32 	[%r35+12], %r194;
	add.s32 	%r203, %r196, 4;
	add.s32 	%r159, %r196, 3;
	setp.ne.s32 	%p25, %r159, %r25;
	mov.u32 	%r196, %r203;
	@%p25 bra 	$L__BB0_20;
$L__BB0_33:
	setp.eq.s32 	%p26, %r24, 0;
	@%p26 bra 	$L__BB0_46;
	shl.b32 	%r160, %r203, 2;
	add.s32 	%r56, %r4, %r160;
	ld.shared.u32 	%r57, [%r56];
	add.s32 	%r58, %r203, -1;
	setp.lt.s32 	%p27, %r57, %r194;
	@%p27 bra 	$L__BB0_36;
	add.s32 	%r161, %r194, 1;
	cvt.u64.u32 	%rd12, %r58;
	add.s64 	%rd13, %rd1, %rd12;
	ld.global.u8 	%rs15, [%rd13];
	ld.global.u8 	%rs22, [%rd4];
	setp.ne.s16 	%p28, %rs15, %rs22;
	selp.u32 	%r162, 1, 0, %p28;
	add.s32 	%r163, %r195, %r162;
	min.u32 	%r204, %r161, %r163;
	bra.uni 	$L__BB0_37;
$L__BB0_36:
	add.s32 	%r164, %r57, 1;
	cvt.u64.u32 	%rd14, %r58;
	add.s64 	%rd15, %rd1, %rd14;
	ld.global.u8 	%rs16, [%rd15];
	ld.global.u8 	%rs22, [%rd4];
	setp.ne.s16 	%p29, %rs16, %rs22;
	selp.u32 	%r165, 1, 0, %p29;
	add.s32 	%r166, %r195, %r165;
	min.u32 	%r204, %r164, %r166;
$L__BB0_37:
	setp.eq.s32 	%p30, %r24, 1;
	st.shared.u32 	[%r56], %r204;
	@%p30 bra 	$L__BB0_46;
	add.s32 	%r62, %r203, 1;
	ld.shared.u32 	%r63, [%r56+4];
	setp.lt.s32 	%p31, %r63, %r204;
	@%p31 bra 	$L__BB0_40;
	add.s32 	%r167, %r204, 1;
	cvt.u64.u32 	%rd16, %r203;
	add.s64 	%rd17, %rd1, %rd16;
	ld.global.u8 	%rs17, [%rd17];
	setp.ne.s16 	%p32, %rs17, %rs22;
	selp.u32 	%r168, 1, 0, %p32;
	add.s32 	%r169, %r57, %r168;
	min.u32 	%r205, %r167, %r169;
	bra.uni 	$L__BB0_41;
$L__BB0_40:
	add.s32 	%r170, %r63, 1;
	cvt.u64.u32 	%rd18, %r203;
	add.s64 	%rd19, %rd1, %rd18;
	ld.global.u8 	%rs18, [%rd19];
	setp.ne.s16 	%p33, %rs18, %rs22;
	selp.u32 	%r171, 1, 0, %p33;
	add.s32 	%r172, %r57, %r171;
	min.u32 	%r205, %r170, %r172;
$L__BB0_41:
	setp.eq.s32 	%p34, %r24, 2;
	st.shared.u32 	[%r56+4], %r205;
	@%p34 bra 	$L__BB0_46;
	ld.shared.u32 	%r67, [%r56+8];
	setp.lt.s32 	%p35, %r67, %r205;
	@%p35 bra 	$L__BB0_44;
	add.s32 	%r173, %r205, 1;
	cvt.u64.u32 	%rd20, %r62;
	add.s64 	%rd21, %rd1, %rd20;
	ld.global.u8 	%rs19, [%rd21];
	setp.ne.s16 	%p36, %rs19, %rs22;
	selp.u32 	%r174, 1, 0, %p36;
	add.s32 	%r175, %r63, %r174;
	min.u32 	%r206, %r173, %r175;
	bra.uni 	$L__BB0_45;
$L__BB0_44:
	add.s32 	%r176, %r67, 1;
	cvt.u64.u32 	%rd22, %r62;
	add.s64 	%rd23, %rd1, %rd22;
	ld.global.u8 	%rs20, [%rd23];
	setp.ne.s16 	%p37, %rs20, %rs22;
	selp.u32 	%r177, 1, 0, %p37;
	add.s32 	%r178, %r63, %r177;
	min.u32 	%r206, %r176, %r178;
$L__BB0_45:
	st.shared.u32 	[%r56+8], %r206;
$L__BB0_46:
	add.s32 	%r193, %r193, 1;
	setp.ne.s32 	%p38, %r193, %r10;
	@%p38 bra 	$L__BB0_18;
$L__BB0_47:
	ld.param.u32 	%r185, [_Z22compute_matches_kernelPciiiiS_iPii_param_6];
	shl.b32 	%r179, %r13, 2;
	add.s32 	%r180, %r4, %r179;
	ld.shared.u32 	%r181, [%r180];
	setp.gt.s32 	%p39, %r181, %r185;
	@%p39 bra 	$L__BB0_49;
	ld.param.u64 	%rd25, [_Z22compute_matches_kernelPciiiiS_iPii_param_7];
	cvta.to.global.u64 	%rd24, %rd25;
	atom.global.add.u32 	%r182, [%rd24], 1;
$L__BB0_49:
	cvt.u32.u64 	%r183, %rd3;
	add.s32 	%r187, %r183, %r5;
	setp.lt.s32 	%p40, %r187, %r74;
	sub.s32 	%r186, %r186, %r5;
	@%p40 bra 	$L__BB0_2;
$L__BB0_50:
	ret;

}


// ===== COMPILED SASS (sm_100) =====

	.target	sm_100

	.elftype	@"ET_EXEC"


//--------------------- .note.nv.tkinfo           --------------------------
	.section	.note.nv.tkinfo,"",@"SHT_NOTE"
	.sectionflags	@"SHF_NOTE_NV_TKINFO"
	.tkinfo
        /*0018*/ 	.word	0x00000002
        /*0030*/ 	.string	""
        /*0030*/ 	.string	"ptxas"
        /*0030*/ 	.string	"Cuda compilation tools, release 13.0, V13.0.88"
        /*0030*/ 	.string	"Build cuda_13.0.r13.0/compiler.36424714_0"
        /*0030*/ 	.string	"-arch sm_100 -m 64 "



//--------------------- .note.nv.cuinfo           --------------------------
	.section	.note.nv.cuinfo,"",@"SHT_NOTE"
	.sectionflags	@"SHF_NOTE_NV_CUINFO"
        /*0018*/ 	.short	0x0002
        /*001a*/ 	.short	0x0064
        /*001c*/ 	.short	0x0082
	.zero		2


//--------------------- .nv.info                  --------------------------
	.section	.nv.info,"",@"SHT_CUDA_INFO"
	.align	4


	//----- nvinfo : EIATTR_REGCOUNT
	.align		4
        /*0000*/ 	.byte	0x04, 0x2f
        /*0002*/ 	.short	(.L_1 - .L_0)
	.align		4
.L_0:
        /*0004*/ 	.word	index@(_Z22compute_matches_kernelPciiiiS_iPii)
        /*0008*/ 	.word	0x0000001f


	//----- nvinfo : EIATTR_FRAME_SIZE
	.align		4
.L_1:
        /*000c*/ 	.byte	0x04, 0x11
        /*000e*/ 	.short	(.L_3 - .L_2)
	.align		4
.L_2:
        /*0010*/ 	.word	index@(_Z22compute_matches_kernelPciiiiS_iPii)
        /*0014*/ 	.word	0x00000000


	//----- nvinfo : EIATTR_MIN_STACK_SIZE
	.align		4
.L_3:
        /*0018*/ 	.byte	0x04, 0x12
        /*001a*/ 	.short	(.L_5 - .L_4)
	.align		4
.L_4:
        /*001c*/ 	.word	index@(_Z22compute_matches_kernelPciiiiS_iPii)
        /*0020*/ 	.word	0x00000000
.L_5:


//--------------------- .nv.compat                --------------------------
	.section	.nv.compat,"",@"SHT_CUDA_COMPAT_INFO"
	.align	4
        /*0000*/ 	.byte	0x02, 0x09, 0x00, 0x00, 0x02, 0x02, 0x01, 0x00, 0x02, 0x05, 0x05, 0x00, 0x03, 0x07, 0x01, 0x01
        /*0010*/ 	.byte	0x02, 0x03, 0x00, 0x00, 0x02, 0x06, 0x01, 0x00, 0x04, 0x0b, 0x08, 0x00, 0x09, 0x00, 0x00, 0x00
        /*0020*/ 	.byte	0x00, 0x00, 0x00, 0x00


//--------------------- .nv.info._Z22compute_matches_kernelPciiiiS_iPii --------------------------
	.section	.nv.info._Z22compute_matches_kernelPciiiiS_iPii,"",@"SHT_CUDA_INFO"
	.sectionflags	@""
	.align	4


	//----- nvinfo : EIATTR_CUDA_API_VERSION
	.align		4
        /*0000*/ 	.byte	0x04, 0x37
        /*0002*/ 	.short	(.L_7 - .L_6)
.L_6:
        /*0004*/ 	.word	0x00000082


	//----- nvinfo : EIATTR_KPARAM_INFO
	.align		4
.L_7:
        /*0008*/ 	.byte	0x04, 0x17
        /*000a*/ 	.short	(.L_9 - .L_8)
.L_8:
        /*000c*/ 	.word	0x00000000
        /*0010*/ 	.short	0x0008
        /*0012*/ 	.short	0x0030
        /*0014*/ 	.byte	0x00, 0xf0, 0x11, 0x00


	//----- nvinfo : EIATTR_KPARAM_INFO
	.align		4
.L_9:
        /*0018*/ 	.byte	0x04, 0x17
        /*001a*/ 	.short	(.L_11 - .L_10)
.L_10:
        /*001c*/ 	.word	0x00000000
        /*0020*/ 	.short	0x0007
        /*0022*/ 	.short	0x0028
        /*0024*/ 	.byte	0x00, 0xf5, 0x21, 0x00


	//----- nvinfo : EIATTR_KPARAM_INFO
	.align		4
.L_11:
        /*0028*/ 	.byte	0x04, 0x17
        /*002a*/ 	.short	(.L_13 - .L_12)
.L_12:
        /*002c*/ 	.word	0x00000000
        /*0030*/ 	.short	0x0006
        /*0032*/ 	.short	0x0020
        /*0034*/ 	.byte	0x00, 0xf0, 0x11, 0x00


	//----- nvinfo : EIATTR_KPARAM_INFO
	.align		4
.L_13:
        /*0038*/ 	.byte	0x04, 0x17
        /*003a*/ 	.short	(.L_15 - .L_14)
.L_14:
        /*003c*/ 	.word	0x00000000
        /*0040*/ 	.short	0x0005
        /*0042*/ 	.short	0x0018
        /*0044*/ 	.byte	0x00, 0xf5, 0x21, 0x00


	//----- nvinfo : EIATTR_KPARAM_INFO
	.align		4
.L_15:
        /*0048*/ 	.byte	0x04, 0x17
        /*004a*/ 	.short	(.L_17 - .L_16)
.L_16:
        /*004c*/ 	.word	0x00000000
        /*0050*/ 	.short	0x0004
        /*0052*/ 	.short	0x0014
        /*0054*/ 	.byte	0x00, 0xf0, 0x11, 0x00


	//----- nvinfo : EIATTR_KPARAM_INFO
	.align		4
.L_17:
        /*0058*/ 	.byte	0x04, 0x17
        /*005a*/ 	.short	(.L_19 - .L_18)
.L_18:
        /*005c*/ 	.word	0x00000000
        /*0060*/ 	.short	0x0003
        /*0062*/ 	.short	0x0010
        /*0064*/ 	.byte	0x00, 0xf0, 0x11, 0x00


	//----- nvinfo : EIATTR_KPARAM_INFO
	.align		4
.L_19:
        /*0068*/ 	.byte	0x04, 0x17
        /*006a*/ 	.short	(.L_21 - .L_20)
.L_20:
        /*006c*/ 	.word	0x00000000
        /*0070*/ 	.short	0x0002
        /*0072*/ 	.short	0x000c
        /*0074*/ 	.byte	0x00, 0xf0, 0x11, 0x00


	//----- nvinfo : EIATTR_KPARAM_INFO
	.align		4
.L_21:
        /*0078*/ 	.byte	0x04, 0x17
        /*007a*/ 	.short	(.L_23 - .L_22)
.L_22:
        /*007c*/ 	.word	0x00000000
        /*0080*/ 	.short	0x0001
        /*0082*/ 	.short	0x0008
        /*0084*/ 	.byte	0x00, 0xf0, 0x11, 0x00


	//----- nvinfo : EIATTR_KPARAM_INFO
	.align		4
.L_23:
        /*0088*/ 	.byte	0x04, 0x17
        /*008a*/ 	.short	(.L_25 - .L_24)
.L_24:
        /*008c*/ 	.word	0x00000000
        /*0090*/ 	.short	0x0000
        /*0092*/ 	.short	0x0000
        /*0094*/ 	.byte	0x00, 0xf5, 0x21, 0x00


	//----- nvinfo : EIATTR_SPARSE_MMA_MASK
	.align		4
.L_25:
        /*0098*/ 	.byte	0x03, 0x50
        /*009a*/ 	.short	0x0000


	//----- nvinfo : EIATTR_MAXREG_COUNT
	.align		4
        /*009c*/ 	.byte	0x03, 0x1b
        /*009e*/ 	.short	0x00ff


	//----- nvinfo : EIATTR_MERCURY_ISA_VERSION
	.align		4
        /*00a0*/ 	.byte	0x03, 0x5f
        /*00a2*/ 	.short	0x0101


	//----- nvinfo : EIATTR_INT_WARP_WIDE_INSTR_OFFSETS
	.align		4
        /*00a4*/ 	.byte	0x04, 0x31
        /*00a6*/ 	.short	(.L_27 - .L_26)


	//   ....[0]....
.L_26:
        /*00a8*/ 	.word	0x00001340


	//----- nvinfo : EIATTR_VRC_CTA_INIT_COUNT
	.align		4
.L_27:
        /*00ac*/ 	.byte	0x02, 0x4a
	.zero		1
	.zero		1


	//----- nvinfo : EIATTR_EXIT_INSTR_OFFSETS
	.align		4
        /*00b0*/ 	.byte	0x04, 0x1c
        /*00b2*/ 	.short	(.L_29 - .L_28)


	//   ....[0]....
.L_28:
        /*00b4*/ 	.word	0x000000a0


	//   ....[1]....
        /*00b8*/ 	.word	0x000013f0


	//----- nvinfo : EIATTR_CRS_STACK_SIZE
	.align		4
.L_29:
        /*00bc*/ 	.byte	0x04, 0x1e
        /*00be*/ 	.short	(.L_31 - .L_30)
.L_30:
        /*00c0*/ 	.word	0x00000000


	//----- nvinfo : EIATTR_CBANK_PARAM_SIZE
	.align		4
.L_31:
        /*00c4*/ 	.byte	0x03, 0x19
        /*00c6*/ 	.short	0x0034


	//----- nvinfo : EIATTR_PARAM_CBANK
	.align		4
        /*00c8*/ 	.byte	0x04, 0x0a
        /*00ca*/ 	.short	(.L_33 - .L_32)
	.align		4
.L_32:
        /*00cc*/ 	.word	index@(.nv.constant0._Z22compute_matches_kernelPciiiiS_iPii)
        /*00d0*/ 	.short	0x0380
        /*00d2*/ 	.short	0x0034


	//----- nvinfo : EIATTR_SW_WAR
	.align		4
.L_33:
        /*00d4*/ 	.byte	0x04, 0x36
        /*00d6*/ 	.short	(.L_35 - .L_34)
.L_34:
        /*00d8*/ 	.word	0x00000008
.L_35:


//--------------------- .nv.callgraph             --------------------------
	.section	.nv.callgraph,"",@"SHT_CUDA_CALLGRAPH"
	.align	4
	.sectionentsize	8
	.align		4
        /*0000*/ 	.word	0x00000000
	.align		4
        /*0004*/ 	.word	0xffffffff
	.align		4
        /*0008*/ 	.word	0x00000000
	.align		4
        /*000c*/ 	.word	0xfffffffe
	.align		4
        /*0010*/ 	.word	0x00000000
	.align		4
        /*0014*/ 	.word	0xfffffffd
	.align		4
        /*0018*/ 	.word	0x00000000
	.align		4
        /*001c*/ 	.word	0xfffffffc


//--------------------- .text._Z22compute_matches_kernelPciiiiS_iPii --------------------------
	.section	.text._Z22compute_matches_kernelPciiiiS_iPii,"ax",@progbits
	.align	128
        .global         _Z22compute_matches_kernelPciiiiS_iPii
        .type           _Z22compute_matches_kernelPciiiiS_iPii,@function
        .size           _Z22compute_matches_kernelPciiiiS_iPii,(.L_x_22 - _Z22compute_matches_kernelPciiiiS_iPii)
        .other          _Z22compute_matches_kernelPciiiiS_iPii,@"STO_CUDA_ENTRY STV_DEFAULT"
_Z22compute_matches_kernelPciiiiS_iPii:
.text._Z22compute_matches_kernelPciiiiS_iPii:
[----:B------:R-:W-:Y:S01]  /*0000*/  LDC R1, c[0x0][0x37c] ;  /* 0x0000df00ff017b82 */ /* 0x000fe20000000800 */
[----:B------:R-:W0:Y:S01]  /*0010*/  S2R R9, SR_TID.X ;  /* 0x0000000000097919 */ /* 0x000e220000002100 */
[----:B------:R-:W0:Y:S01]  /*0020*/  LDCU UR6, c[0x0][0x360] ;  /* 0x00006c00ff0677ac */ /* 0x000e220008000800 */
[----:B------:R-:W0:Y:S01]  /*0030*/  S2R R0, SR_CTAID.X ;  /* 0x0000000000007919 */ /* 0x000e220000002500 */
[----:B------:R-:W1:Y:S01]  /*0040*/  LDCU.64 UR8, c[0x0][0x388] ;  /* 0x00007100ff0877ac */ /* 0x000e620008000a00 */
[----:B------:R-:W2:Y:S01]  /*0050*/  LDCU UR4, c[0x0][0x3b0] ;  /* 0x00007600ff0477ac */ /* 0x000ea20008000800 */
[----:B0-----:R-:W-:Y:S02]  /*0060*/  IMAD R0, R0, UR6, R9 ;  /* 0x0000000600007c24 */ /* 0x001fe4000f8e0209 */
[----:B--2---:R-:W-:Y:S02]  /*0070*/  IMAD R9, R9, UR4, RZ ;  /* 0x0000000409097c24 */ /* 0x004fe4000f8e02ff */
[----:B-1----:R-:W-:-:S05]  /*0080*/  VIADD R0, R0, UR8 ;  /* 0x0000000800007c36 */ /* 0x002fca0008000000 */
[----:B------:R-:W-:-:S13]  /*0090*/  ISETP.GE.AND P0, PT, R0, UR9, PT ;  /* 0x0000000900007c0c */ /* 0x000fda000bf06270 */
[----:B------:R-:W-:Y:S05]  /*00a0*/  @P0 EXIT ;  /* 0x000000000000094d */ /* 0x000fea0003800000 */
[----:B------:R-:W0:Y:S01]  /*00b0*/  S2UR UR5, SR_CgaCtaId ;  /* 0x00000000000579c3 */ /* 0x000e220000008800 */
[----:B------:R-:W1:Y:S01]  /*00c0*/  LDCU UR10, c[0x0][0x390] ;  /* 0x00007200ff0a77ac */ /* 0x000e620008000800 */
[----:B------:R-:W2:Y:S01]  /*00d0*/  LDCU UR7, c[0x0][0x370] ;  /* 0x00006e00ff0777ac */ /* 0x000ea20008000800 */
[----:B------:R-:W-:Y:S01]  /*00e0*/  UMOV UR4, 0x400 ;  /* 0x0000040000047882 */ /* 0x000fe20000000000 */
[----:B------:R-:W3:Y:S01]  /*00f0*/  LDCU.64 UR8, c[0x0][0x358] ;  /* 0x00006b00ff0877ac */ /* 0x000ee20008000a00 */
[----:B-1----:R-:W-:Y:S01]  /*0100*/  IADD3 R8, PT, PT, -R0, UR10, RZ ;  /* 0x0000000a00087c10 */ /* 0x002fe2000fffe1ff */
[----:B0-----:R-:W-:Y:S02]  /*0110*/  ULEA UR4, UR5, UR4, 0x18 ;  /* 0x0000000405047291 */ /* 0x001fe4000f8ec0ff */
[----:B--2---:R-:W-:-:S04]  /*0120*/  UIMAD UR5, UR6, UR7, URZ ;  /* 0x00000007060572a4 */ /* 0x004fc8000f8e02ff */
[----:B---3--:R-:W-:-:S08]  /*0130*/  LEA R9, R9, UR4, 0x2 ;  /* 0x0000000409097c11 */ /* 0x008fd0000f8e10ff */
.L_x_20:
[----:B0-2---:R-:W0:Y:S01]  /*0140*/  LDC.64 R2, c[0x0][0x390] ;  /* 0x0000e400ff027b82 */ /* 0x005e220000000a00 */
[----:B------:R-:W-:Y:S01]  /*0150*/  IMAD.MOV R10, RZ, RZ, -R0 ;  /* 0x000000ffff0a7224 */ /* 0x000fe200078e0a00 */
[----:B------:R-:W-:Y:S04]  /*0160*/  BSSY.RECONVERGENT B0, `(.L_x_0) ;  /* 0x0000115000007945 */ /* 0x000fe80003800200 */
[----:B0-----:R-:W-:Y:S01]  /*0170*/  VIADDMNMX R10, R10, R2, R3, PT ;  /* 0x000000020a0a7246 */ /* 0x001fe20003800103 */
[----:B------:R-:W-:Y:S01]  /*0180*/  IMAD.MOV.U32 R2, RZ, RZ, 0x1 ;  /* 0x00000001ff027424 */ /* 0x000fe200078e00ff */
[----:B------:R-:W-:Y:S02]  /*0190*/  VIMNMX R11, PT, PT, R8, R3, PT ;  /* 0x00000003080b7248 */ /* 0x000fe40003fe0100 */
[----:B------:R-:W-:-:S02]  /*01a0*/  ISETP.NE.AND P0, PT, R10, RZ, PT ;  /* 0x000000ff0a00720c */ /* 0x000fc40003f05270 */
[----:B------:R-:W-:-:S11]  /*01b0*/  VIADDMNMX.U32 R11, R11, R2, 0x2, !PT ;  /* 0x000000020b0b7446 */ /* 0x000fd60007800002 */
[----:B-1----:R-:W-:Y:S05]  /*01c0*/  @!P0 BRA `(.L_x_1) ;  /* 0x0000001000388947 */ /* 0x002fea0003800000 */
[C---:B------:R-:W-:Y:S01]  /*01d0*/  VIADD R19, R11.reuse, 0xfffffffe ;  /* 0xfffffffe0b137836 */ /* 0x040fe20000000000 */
[----:B------:R-:W-:Y:S01]  /*01e0*/  BSSY.RECONVERGENT B1, `(.L_x_2) ;  /* 0x000002f000017945 */ /* 0x000fe20003800200 */
[----:B------:R-:W-:Y:S01]  /*01f0*/  VIADD R12, R11, 0xffffffff ;  /* 0xffffffff0b0c7836 */ /* 0x000fe20000000000 */
[----:B------:R-:W-:Y:S01]  /*0200*/  SHF.R.S32.HI R20, RZ, 0x1f, R0 ;  /* 0x0000001fff147819 */ /* 0x000fe20000011400 */
[----:B------:R-:W-:Y:S01]  /*0210*/  IMAD.MOV.U32 R2, RZ, RZ, 0x1 ;  /* 0x00000001ff027424 */ /* 0x000fe200078e00ff */
[----:B------:R-:W-:-:S13]  /*0220*/  ISETP.GE.U32.AND P0, PT, R19, 0xf, PT ;  /* 0x0000000f1300780c */ /* 0x000fda0003f06070 */
[----:B------:R-:W-:Y:S05]  /*0230*/  @!P0 BRA `(.L_x_3) ;  /* 0x0000000000a48947 */ /* 0x000fea0003800000 */
[----:B------:R-:W-:Y:S01]  /*0240*/  BSSY.RECONVERGENT B2, `(.L_x_4) ;  /* 0x0000027000027945 */ /* 0x000fe20003800200 */
[----:B------:R-:W-:Y:S01]  /*0250*/  VIADD R3, R9, 0x20 ;  /* 0x0000002009037836 */ /* 0x000fe20000000000 */
[----:B------:R-:W-:Y:S01]  /*0260*/  LOP3.LUT R7, R12, 0xfffffff0, RZ, 0xc0, !PT ;  /* 0xfffffff00c077812 */ /* 0x000fe200078ec0ff */
[----:B------:R-:W-:-:S07]  /*0270*/  IMAD.MOV.U32 R2, RZ, RZ, RZ ;  /* 0x000000ffff027224 */ /* 0x000fce00078e00ff */
.L_x_5:
[C---:B------:R-:W-:Y:S02]  /*0280*/  VIADD R4, R2.reuse, 0x1 ;  /* 0x0000000102047836 */ /* 0x040fe40000000000 */
[C---:B------:R-:W-:Y:S02]  /*0290*/  VIADD R6, R2.reuse, 0x2 ;  /* 0x0000000202067836 */ /* 0x040fe40000000000 */
[C---:B------:R-:W-:Y:S01]  /*02a0*/  VIADD R14, R2.reuse, 0x3 ;  /* 0x00000003020e7836 */ /* 0x040fe20000000000 */
[----:B------:R0:W-:Y:S01]  /*02b0*/  STS [R3+-0x1c], R4 ;  /* 0xffffe40403007388 */ /* 0x0001e20000000800 */
[C---:B------:R-:W-:Y:S02]  /*02c0*/  VIADD R16, R2.reuse, 0x4 ;  /* 0x0000000402107836 */ /* 0x040fe40000000000 */
[C---:B------:R-:W-:Y:S01]  /*02d0*/  VIADD R18, R2.reuse, 0x5 ;  /* 0x0000000502127836 */ /* 0x040fe20000000000 */
[----:B------:R1:W-:Y:S01]  /*02e0*/  STS [R3+-0x18], R6 ;  /* 0xffffe80603007388 */ /* 0x0003e20000000800 */
[----:B------:R-:W-:-:S02]  /*02f0*/  VIADD R22, R2, 0x6 ;  /* 0x0000000602167836 */ /* 0x000fc40000000000 */
[C---:B------:R-:W-:Y:S01]  /*0300*/  VIADD R24, R2.reuse, 0x7 ;  /* 0x0000000702187836 */ /* 0x040fe20000000000 */
[----:B------:R2:W-:Y:S01]  /*0310*/  STS [R3+-0x14], R14 ;  /* 0xffffec0e03007388 */ /* 0x0005e20000000800 */
[C---:B------:R-:W-:Y:S02]  /*0320*/  VIADD R26, R2.reuse, 0x8 ;  /* 0x00000008021a7836 */ /* 0x040fe40000000000 */
[C---:B0-----:R-:W-:Y:S01]  /*0330*/  VIADD R4, R2.reuse, 0x9 ;  /* 0x0000000902047836 */ /* 0x041fe20000000000 */
[----:B------:R0:W-:Y:S01]  /*0340*/  STS [R3+-0x10], R16 ;  /* 0xfffff01003007388 */ /* 0x0001e20000000800 */
[C---:B------:R-:W-:Y:S02]  /*0350*/  VIADD R28, R2.reuse, 0xa ;  /* 0x0000000a021c7836 */ /* 0x040fe40000000000 */
[C---:B------:R-:W-:Y:S01]  /*0360*/  VIADD R5, R2.reuse, 0xb ;  /* 0x0000000b02057836 */ /* 0x040fe20000000000 */
[----:B------:R3:W-:Y:S01]  /*0370*/  STS [R3+-0xc], R18 ;  /* 0xfffff41203007388 */ /* 0x0007e20000000800 */
[C---:B-1----:R-:W-:Y:S01]  /*0380*/  VIADD R6, R2.reuse, 0xc ;  /* 0x0000000c02067836 */ /* 0x042fe20000000000 */
[----:B--2---:R-:W-:-:S02]  /*0390*/  IADD3 R14, PT, PT, R2, 0xd, RZ ;  /* 0x0000000d020e7810 */ /* 0x004fc40007ffe0ff */
[----:B------:R-:W-:Y:S01]  /*03a0*/  STS [R3+-0x8], R22 ;  /* 0xfffff81603007388 */ /* 0x000fe20000000800 */
[----:B0-----:R-:W-:-:S03]  /*03b0*/  VIADD R16, R2, 0xe ;  /* 0x0000000e02107836 */ /* 0x001fc60000000000 */
[----:B------:R-:W-:Y:S01]  /*03c0*/  STS [R3+-0x4], R24 ;  /* 0xfffffc1803007388 */ /* 0x000fe20000000800 */
[C---:B---3--:R-:W-:Y:S02]  /*03d0*/  VIADD R18, R2.reuse, 0xf ;  /* 0x0000000f02127836 */ /* 0x048fe40000000000 */
[----:B------:R-:W-:Y:S01]  /*03e0*/  VIADD R2, R2, 0x10 ;  /* 0x0000001002027836 */ /* 0x000fe20000000000 */
[----:B------:R-:W-:Y:S04]  /*03f0*/  STS [R3], R26 ;  /* 0x0000001a03007388 */ /* 0x000fe80000000800 */
[----:B------:R-:W-:Y:S01]  /*0400*/  ISETP.NE.AND P0, PT, R2, R7, PT ;  /* 0x000000070200720c */ /* 0x000fe20003f05270 */
[----:B------:R-:W-:Y:S04]  /*0410*/  STS [R3+0x4], R4 ;  /* 0x0000040403007388 */ /* 0x000fe80000000800 */
[----:B------:R-:W-:Y:S04]  /*0420*/  STS [R3+0x8], R28 ;  /* 0x0000081c03007388 */ /* 0x000fe80000000800 */
[----:B------:R-:W-:Y:S04]  /*0430*/  STS [R3+0xc], R5 ;  /* 0x00000c0503007388 */ /* 0x000fe80000000800 */
[----:B------:R-:W-:Y:S04]  /*0440*/  STS [R3+0x10], R6 ;  /* 0x0000100603007388 */ /* 0x000fe80000000800 */
[----:B------:R-:W-:Y:S04]  /*0450*/  STS [R3+0x14], R14 ;  /* 0x0000140e03007388 */ /* 0x000fe80000000800 */
[----:B------:R-:W-:Y:S04]  /*0460*/  STS [R3+0x18], R16 ;  /* 0x0000181003007388 */ /* 0x000fe80000000800 */
[----:B------:R-:W-:Y:S04]  /*0470*/  STS [R3+0x1c], R18 ;  /* 0x00001c1203007388 */ /* 0x000fe80000000800 */
[----:B------:R0:W-:Y:S02]  /*0480*/  STS [R3+0x20], R2 ;  /* 0x0000200203007388 */ /* 0x0001e40000000800 */
[----:B0-----:R-:W-:Y:S01]  /*0490*/  VIADD R3, R3, 0x40 ;  /* 0x0000004003037836 */ /* 0x001fe20000000000 */
[----:B------:R-:W-:Y:S06]  /*04a0*/  @P0 BRA `(.L_x_5) ;  /* 0xfffffffc00740947 */ /* 0x000fec000383ffff */
[----:B------:R-:W-:Y:S05]  /*04b0*/  BSYNC.RECONVERGENT B2 ;  /* 0x0000000000027941 */ /* 0x000fea0003800200 */
.L_x_4:
[----:B------:R-:W-:-:S07]  /*04c0*/  VIADD R2, R2, 0x1 ;  /* 0x0000000102027836 */ /* 0x000fce0000000000 */
.L_x_3:
[----:B------:R-:W-:Y:S05]  /*04d0*/  BSYNC.RECONVERGENT B1 ;  /* 0x0000000000017941 */ /* 0x000fea0003800200 */
.L_x_2:
[----:B------:R-:W-:Y:S01]  /*04e0*/  LOP3.LUT P0, RZ, R12, 0xf, RZ, 0xc0, !PT ;  /* 0x0000000f0cff7812 */ /* 0x000fe2000780c0ff */
[----:B------:R-:W-:-:S12]  /*04f0*/  BSSY.RECONVERGENT B1, `(.L_x_6) ;  /* 0x0000038000017945 */ /* 0x000fd80003800200 */
[----:B------:R-:W-:Y:S05]  /*0500*/  @!P0 BRA `(.L_x_7) ;  /* 0x0000000000d88947 */ /* 0x000fea0003800000 */
[----:B------:R-:W-:Y:S01]  /*0510*/  VIADD R4, R11, 0xf ;  /* 0x0000000f0b047836 */ /* 0x000fe20000000000 */
[----:B------:R-:W-:Y:S04]  /*0520*/  BSSY.RECONVERGENT B2, `(.L_x_8) ;  /* 0x0000017000027945 */ /* 0x000fe80003800200 */
[C---:B------:R-:W-:Y:S02]  /*0530*/  LOP3.LUT R3, R4.reuse, 0xf, RZ, 0xc0, !PT ;  /* 0x0000000f04037812 */ /* 0x040fe400078ec0ff */
[----:B------:R-:W-:-:S03]  /*0540*/  LOP3.LUT P1, RZ, R4, 0x7, RZ, 0xc0, !PT ;  /* 0x0000000704ff7812 */ /* 0x000fc6000782c0ff */
[----:B------:R-:W-:-:S05]  /*0550*/  VIADD R3, R3, 0xffffffff ;  /* 0xffffffff03037836 */ /* 0x000fca0000000000 */
[----:B------:R-:W-:-:S13]  /*0560*/  ISETP.GE.U32.AND P0, PT, R3, 0x7, PT ;  /* 0x000000070300780c */ /* 0x000fda0003f06070 */
[----:B------:R-:W-:Y:S05]  /*0570*/  @!P0 BRA `(.L_x_9) ;  /* 0x0000000000448947 */ /* 0x000fea0003800000 */
[C---:B------:R-:W-:Y:S02]  /*0580*/  IMAD R3, R2.reuse, 0x4, R9 ;  /* 0x0000000402037824 */ /* 0x040fe400078e0209 */
[C---:B------:R-:W-:Y:S02]  /*0590*/  VIADD R4, R2.reuse, 0x1 ;  /* 0x0000000102047836 */ /* 0x040fe40000000000 */
[C---:B------:R-:W-:Y:S01]  /*05a0*/  VIADD R6, R2.reuse, 0x2 ;  /* 0x0000000202067836 */ /* 0x040fe20000000000 */
[----:B------:R0:W-:Y:S01]  /*05b0*/  STS [R3], R2 ;  /* 0x0000000203007388 */ /* 0x0001e20000000800 */
[C---:B------:R-:W-:Y:S02]  /*05c0*/  VIADD R14, R2.reuse, 0x3 ;  /* 0x00000003020e7836 */ /* 0x040fe40000000000 */
[C---:B------:R-:W-:Y:S01]  /*05d0*/  VIADD R16, R2.reuse, 0x4 ;  /* 0x0000000402107836 */ /* 0x040fe20000000000 */
[----:B------:R1:W-:Y:S01]  /*05e0*/  STS [R3+0x4], R4 ;  /* 0x0000040403007388 */ /* 0x0003e20000000800 */
[----:B------:R-:W-:-:S02]  /*05f0*/  VIADD R18, R2, 0x5 ;  /* 0x0000000502127836 */ /* 0x000fc40000000000 */
[C---:B------:R-:W-:Y:S01]  /*0600*/  VIADD R22, R2.reuse, 0x6 ;  /* 0x0000000602167836 */ /* 0x040fe20000000000 */
[----:B------:R1:W-:Y:S01]  /*0610*/  STS [R3+0x8], R6 ;  /* 0x0000080603007388 */ /* 0x0003e20000000800 */
[C---:B------:R-:W-:Y:S02]  /*0620*/  VIADD R24, R2.reuse, 0x7 ;  /* 0x0000000702187836 */ /* 0x040fe40000000000 */
[----:B0-----:R-:W-:Y:S01]  /*0630*/  VIADD R2, R2, 0x8 ;  /* 0x0000000802027836 */ /* 0x001fe20000000000 */
[----:B------:R1:W-:Y:S04]  /*0640*/  STS [R3+0xc], R14 ;  /* 0x00000c0e03007388 */ /* 0x0003e80000000800 */
[----:B------:R1:W-:Y:S04]  /*0650*/  STS [R3+0x10], R16 ;  /* 0x0000101003007388 */ /* 0x0003e80000000800 */
[----:B------:R1:W-:Y:S04]  /*0660*/  STS [R3+0x14], R18 ;  /* 0x0000141203007388 */ /* 0x0003e80000000800 */
[----:B------:R1:W-:Y:S04]  /*0670*/  STS [R3+0x18], R22 ;  /* 0x0000181603007388 */ /* 0x0003e80000000800 */
[----:B------:R1:W-:Y:S02]  /*0680*/  STS [R3+0x1c], R24 ;  /* 0x00001c1803007388 */ /* 0x0003e40000000800 */
.L_x_9:
[----:B------:R-:W-:Y:S05]  /*0690*/  BSYNC.RECONVERGENT B2 ;  /* 0x0000000000027941 */ /* 0x000fea0003800200 */
.L_x_8:
[----:B------:R-:W-:Y:S05]  /*06a0*/  @!P1 BRA `(.L_x_7) ;  /* 0x0000000000709947 */ /* 0x000fea0003800000 */
[----:B-1----:R-:W-:Y:S01]  /*06b0*/  IADD3 R3, PT, PT, R11, 0x7, RZ ;  /* 0x000000070b037810 */ /* 0x002fe20007ffe0ff */
[----:B------:R-:W-:Y:S03]  /*06c0*/  BSSY.RECONVERGENT B2, `(.L_x_10) ;  /* 0x0000010000027945 */ /* 0x000fe60003800200 */
[C---:B------:R-:W-:Y:S02]  /*06d0*/  LOP3.LUT R4, R3.reuse, 0x7, RZ, 0xc0, !PT ;  /* 0x0000000703047812 */ /* 0x040fe400078ec0ff */
[----:B------:R-:W-:-:S03]  /*06e0*/  LOP3.LUT R3, R3, 0x3, RZ, 0xc0, !PT ;  /* 0x0000000303037812 */ /* 0x000fc600078ec0ff */
[----:B------:R-:W-:Y:S01]  /*06f0*/  VIADD R4, R4, 0xffffffff ;  /* 0xffffffff04047836 */ /* 0x000fe20000000000 */
[----:B------:R-:W-:-:S04]  /*0700*/  ISETP.NE.AND P1, PT, R3, RZ, PT ;  /* 0x000000ff0300720c */ /* 0x000fc80003f25270 */
[----:B------:R-:W-:-:S13]  /*0710*/  ISETP.GE.U32.AND P0, PT, R4, 0x3, PT ;  /* 0x000000030400780c */ /* 0x000fda0003f06070 */
[----:B------:R-:W-:Y:S05]  /*0720*/  @!P0 BRA `(.L_x_11) ;  /* 0x0000000000248947 */ /* 0x000fea0003800000 */
[C---:B------:R-:W-:Y:S02]  /*0730*/  IMAD R5, R2.reuse, 0x4, R9 ;  /* 0x0000000402057824 */ /* 0x040fe400078e0209 */
[C---:B------:R-:W-:Y:S02]  /*0740*/  VIADD R4, R2.reuse, 0x1 ;  /* 0x0000000102047836 */ /* 0x040fe40000000000 */
[C---:B------:R-:W-:Y:S01]  /*0750*/  VIADD R6, R2.reuse, 0x2 ;  /* 0x0000000202067836 */ /* 0x040fe20000000000 */
[----:B------:R0:W-:Y:S01]  /*0760*/  STS [R5], R2 ;  /* 0x0000000205007388 */ /* 0x0001e20000000800 */
[----:B------:R-:W-:-:S03]  /*0770*/  VIADD R14, R2, 0x3 ;  /* 0x00000003020e7836 */ /* 0x000fc60000000000 */
[----:B------:R1:W-:Y:S04]  /*0780*/  STS [R5+0x4], R4 ;  /* 0x0000040405007388 */ /* 0x0003e80000000800 */
[----:B------:R1:W-:Y:S01]  /*0790*/  STS [R5+0x8], R6 ;  /* 0x0000080605007388 */ /* 0x0003e20000000800 */
[----:B0-----:R-:W-:-:S03]  /*07a0*/  VIADD R2, R2, 0x4 ;  /* 0x0000000402027836 */ /* 0x001fc60000000000 */
[----:B------:R1:W-:Y:S04]  /*07b0*/  STS [R5+0xc], R14 ;  /* 0x00000c0e05007388 */ /* 0x0003e80000000800 */
.L_x_11:
[----:B------:R-:W-:Y:S05]  /*07c0*/  BSYNC.RECONVERGENT B2 ;  /* 0x0000000000027941 */ /* 0x000fea0003800200 */
.L_x_10:
[----:B------:R-:W-:Y:S05]  /*07d0*/  @!P1 BRA `(.L_x_7) ;  /* 0x0000000000249947 */ /* 0x000fea0003800000 */
[----:B-1----:R-:W-:Y:S01]  /*07e0*/  IMAD R5, R2, 0x4, R9 ;  /* 0x0000000402057824 */ /* 0x002fe200078e0209 */
[----:B------:R-:W-:-:S04]  /*07f0*/  ISETP.NE.AND P0, PT, R3, 0x1, PT ;  /* 0x000000010300780c */ /* 0x000fc80003f05270 */
[----:B------:R0:W-:Y:S09]  /*0800*/  STS [R5], R2 ;  /* 0x0000000205007388 */ /* 0x0001f20000000800 */
[----:B------:R-:W-:Y:S05]  /*0810*/  @!P0 BRA `(.L_x_7) ;  /* 0x0000000000148947 */ /* 0x000fea0003800000 */
[----:B------:R-:W-:Y:S01]  /*0820*/  ISETP.NE.AND P0, PT, R3, 0x2, PT ;  /* 0x000000020300780c */ /* 0x000fe20003f05270 */
[----:B------:R-:W-:-:S05]  /*0830*/  VIADD R3, R2, 0x1 ;  /* 0x0000000102037836 */ /* 0x000fca0000000000 */
[----:B------:R2:W-:Y:S07]  /*0840*/  STS [R5+0x4], R3 ;  /* 0x0000040305007388 */ /* 0x0005ee0000000800 */
[----:B0-----:R-:W-:-:S05]  /*0850*/  @P0 VIADD R2, R2, 0x2 ;  /* 0x0000000202020836 */ /* 0x001fca0000000000 */
[----:B------:R2:W-:Y:S02]  /*0860*/  @P0 STS [R5+0x8], R2 ;  /* 0x0000080205000388 */ /* 0x0005e40000000800 */
.L_x_7:
[----:B------:R-:W-:Y:S05]  /*0870*/  BSYNC.RECONVERGENT B1 ;  /* 0x0000000000017941 */ /* 0x000fea0003800200 */
.L_x_6:
[C---:B------:R-:W-:Y:S01]  /*0880*/  LOP3.LUT R21, R12.reuse, 0x3, RZ, 0xc0, !PT ;  /* 0x000000030c157812 */ /* 0x040fe200078ec0ff */
[----:B-1----:R-:W-:Y:S01]  /*0890*/  IMAD.MOV.U32 R14, RZ, RZ, 0x1 ;  /* 0x00000001ff0e7424 */ /* 0x002fe200078e00ff */
[----:B------:R-:W-:-:S07]  /*08a0*/  LOP3.LUT R12, R12, 0xfffffffc, RZ, 0xc0, !PT ;  /* 0xfffffffc0c0c7812 */ /* 0x000fce00078ec0ff */
.L_x_17:
[----:B0-----:R-:W0:Y:S01]  /*08b0*/  LDCU.64 UR6, c[0x0][0x380] ;  /* 0x00007000ff0677ac */ /* 0x001e220008000a00 */
[----:B-1----:R1:W-:Y:S01]  /*08c0*/  STS [R9], R14 ;  /* 0x0000000e09007388 */ /* 0x0023e20000000800 */
[----:B------:R-:W-:Y:S01]  /*08d0*/  ISETP.GE.U32.AND P0, PT, R19, 0x3, PT ;  /* 0x000000031300780c */ /* 0x000fe20003f06070 */
[----:B------:R-:W-:Y:S01]  /*08e0*/  VIADD R13, R14, 0xffffffff ;  /* 0xffffffff0e0d7836 */ /* 0x000fe20000000000 */
[----:B------:R-:W-:Y:S01]  /*08f0*/  BSSY.RECONVERGENT B1, `(.L_x_12) ;  /* 0x0000053000017945 */ /* 0x000fe20003800200 */
[----:B------:R-:W-:Y:S02]  /*0900*/  IMAD.MOV.U32 R18, RZ, RZ, 0x1 ;  /* 0x00000001ff127424 */ /* 0x000fe400078e00ff */
[----:B------:R-:W-:Y:S01]  /*0910*/  IMAD.MOV.U32 R15, RZ, RZ, R14 ;  /* 0x000000ffff0f7224 */ /* 0x000fe200078e000e */
[----:B0-2---:R-:W-:-:S04]  /*0920*/  IADD3 R2, P1, P2, R0, UR6, R13 ;  /* 0x0000000600027c10 */ /* 0x005fc8000fa3e00d */
[----:B------:R-:W-:-:S03]  /*0930*/  IADD3.X R3, PT, PT, R20, UR7, RZ, P1, P2 ;  /* 0x0000000714037c10 */ /* 0x000fc60008fe44ff */
[----:B-1----:R-:W-:Y:S06]  /*0940*/  @!P0 BRA `(.L_x_13) ;  /* 0x0000000400348947 */ /* 0x002fec0003800000 */
[----:B------:R0:W5:Y:S01]  /*0950*/  LDG.E.U8 R17, desc[UR8][R2.64] ;  /* 0x0000000802117981 */ /* 0x000162000c1e1100 */
[----:B------:R-:W1:Y:S01]  /*0960*/  LDC.64 R4, c[0x0][0x398] ;  /* 0x0000e600ff047b82 */ /* 0x000e620000000a00 */
[----:B------:R-:W-:Y:S01]  /*0970*/  BSSY.RECONVERGENT B2, `(.L_x_13) ;  /* 0x000004a000027945 */ /* 0x000fe20003800200 */
[----:B------:R-:W-:Y:S02]  /*0980*/  IMAD.MOV.U32 R18, RZ, RZ, 0x1 ;  /* 0x00000001ff127424 */ /* 0x000fe400078e00ff */
[----:B------:R-:W-:-:S07]  /*0990*/  IMAD.MOV.U32 R15, RZ, RZ, R14 ;  /* 0x000000ffff0f7224 */ /* 0x000fce00078e000e */
.L_x_14:
[----:B------:R-:W-:-:S05]  /*09a0*/  VIADD R7, R18, 0xffffffff ;  /* 0xffffffff12077836 */ /* 0x000fca0000000000 */
[----:B-1----:R-:W-:-:S04]  /*09b0*/  IADD3 R6, P0, PT, R7, R4, RZ ;  /* 0x0000000407067210 */ /* 0x002fc80007f1e0ff */
[----:B------:R-:W-:-:S05]  /*09c0*/  IADD3.X R7, PT, PT, RZ, R5, RZ, P0, !PT ;  /* 0x00000005ff077210 */ /* 0x000fca00007fe4ff */
[----:B------:R-:W2:Y:S04]  /*09d0*/  LDG.E.U8 R28, desc[UR8][R6.64] ;  /* 0x00000008061c7981 */ /* 0x000ea8000c1e1100 */
[----:B------:R-:W3:Y:S04]  /*09e0*/  LDG.E.U8 R23, desc[UR8][R6.64+0x1] ;  /* 0x0000010806177981 */ /* 0x000ee8000c1e1100 */
[----:B------:R-:W4:Y:S04]  /*09f0*/  LDG.E.U8 R16, desc[UR8][R6.64+0x2] ;  /* 0x0000020806107981 */ /* 0x000f28000c1e1100 */
[----:B------:R1:W4:Y:S01]  /*0a00*/  LDG.E.U8 R22, desc[UR8][R6.64+0x3] ;  /* 0x0000030806167981 */ /* 0x000322000c1e1100 */
[----:B------:R-:W-:-:S02]  /*0a10*/  IMAD R24, R18, 0x4, R9 ;  /* 0x0000000412187824 */ /* 0x000fc400078e0209 */
[----:B------:R-:W-:-:S03]  /*0a20*/  VIADD R25, R13, 0x1 ;  /* 0x000000010d197836 */ /* 0x000fc60000000000 */
[----:B------:R-:W0:Y:S04]  /*0a30*/  LDS R26, [R24] ;  /* 0x00000000181a7984 */ /* 0x000e280000000800 */
[----:B-1----:R-:W1:Y:S01]  /*0a40*/  LDS R6, [R24+0x4] ;  /* 0x0000040018067984 */ /* 0x002e620000000800 */
[----:B0-----:R-:W-:-:S13]  /*0a50*/  ISETP.GE.AND P0, PT, R26, R15, PT ;  /* 0x0000000f1a00720c */ /* 0x001fda0003f06270 */
[----:B------:R-:W-:Y:S01]  /*0a60*/  @P0 IMAD.MOV.U32 R27, RZ, RZ, R25 ;  /* 0x000000ffff1b0224 */ /* 0x000fe200078e0019 */
[CC--:B--2--5:R-:W-:Y:S02]  /*0a70*/  ISETP.NE.OR P2, PT, R28.reuse, R17.reuse, P0 ;  /* 0x000000111c00720c */ /* 0x0e4fe40000745670 */
[----:B------:R-:W-:-:S11]  /*0a80*/  ISETP.NE.OR P1, PT, R28, R17, !P0 ;  /* 0x000000111c00720c */ /* 0x000fd60004725670 */
[--C-:B------:R-:W-:Y:S02]  /*0a90*/  @!P2 IMAD.MOV R25, RZ, RZ, R13.reuse ;  /* 0x000000ffff19a224 */ /* 0x100fe400078e020d */
[--C-:B------:R-:W-:Y:S01]  /*0aa0*/  @!P1 IMAD.MOV R27, RZ, RZ, R13.reuse ;  /* 0x000000ffff1b9224 */ /* 0x100fe200078e020d */
[----:B------:R-:W-:Y:S02]  /*0ab0*/  @!P0 PRMT R13, R17, 0x7610, R13 ;  /* 0x00007610110d8816 */ /* 0x000fe4000000000d */
[----:B------:R-:W-:Y:S02]  /*0ac0*/  @!P0 VIADDMNMX.U32 R7, R26, 0x1, R25, PT ;  /* 0x000000011a078846 */ /* 0x000fe40003800019 */
[----:B------:R-:W-:Y:S02]  /*0ad0*/  @P0 VIADDMNMX.U32 R7, R15, 0x1, R27, PT ;  /* 0x000000010f070846 */ /* 0x000fe4000380001b */
[----:B------:R-:W-:Y:S02]  /*0ae0*/  @P0 PRMT R13, R17, 0x7610, R13 ;  /* 0x00007610110d0816 */ /* 0x000fe4000000000d */
[----:B-1----:R-:W-:Y:S01]  /*0af0*/  ISETP.GE.AND P2, PT, R6, R7, PT ;  /* 0x000000070600720c */ /* 0x002fe20003f46270 */
[----:B------:R-:W-:Y:S01]  /*0b00*/  STS [R24], R7 ;  /* 0x0000000718007388 */ /* 0x000fe20000000800 */
[----:B------:R-:W-:Y:S01]  /*0b10*/  PRMT R15, R13, 0x9910, RZ ;  /* 0x000099100d0f7816 */ /* 0x000fe200000000ff */
[----:B------:R-:W-:Y:S01]  /*0b20*/  VIADD R13, R26, 0x1 ;  /* 0x000000011a0d7836 */ /* 0x000fe20000000000 */
[----:B------:R-:W-:-:S02]  /*0b30*/  PLOP3.LUT P1, PT, PT, PT, PT, 0x80, 0x8 ;  /* 0x000000000008781c */ /* 0x000fc40003f2f070 */
[----:B------:R-:W-:-:S07]  /*0b40*/  PLOP3.LUT P0, PT, PT, PT, PT, 0x80, 0x8 ;  /* 0x000000000008781c */ /* 0x000fce0003f0f070 */
[CC--:B---3--:R-:W-:Y:S01]  /*0b50*/  @P2 ISETP.NE.AND P3, PT, R23.reuse, R15.reuse, PT ;  /* 0x0000000f1700220c */ /* 0x0c8fe20003f65270 */
[----:B------:R-:W-:Y:S01]  /*0b60*/  @!P2 IMAD.MOV.U32 R27, RZ, RZ, R13 ;  /* 0x000000ffff1ba224 */ /* 0x000fe200078e000d */
[----:B------:R-:W-:Y:S02]  /*0b70*/  @!P2 ISETP.NE.AND P4, PT, R23, R15, PT ;  /* 0x0000000f1700a20c */ /* 0x000fe40003f85270 */
[----:B------:R-:W0:Y:S01]  /*0b80*/  LDS R23, [R24+0x8] ;  /* 0x0000080018177984 */ /* 0x000e220000000800 */
[----:B------:R-:W-:Y:S02]  /*0b90*/  @P2 PLOP3.LUT P1, PT, P3, PT, PT, 0x80, 0x8 ;  /* 0x000000000008281c */ /* 0x000fe40001f2f070 */
[----:B------:R-:W-:-:S11]  /*0ba0*/  @!P2 PLOP3.LUT P0, PT, P4, PT, PT, 0x80, 0x8 ;  /* 0x000000000008a81c */ /* 0x000fd6000270f070 */
[--C-:B------:R-:W-:Y:S01]  /*0bb0*/  @!P1 IMAD.MOV R13, RZ, RZ, R26.reuse ;  /* 0x000000ffff0d9224 */ /* 0x100fe200078e021a */
[----:B------:R-:W-:Y:S01]  /*0bc0*/  PLOP3.LUT P1, PT, PT, PT, PT, 0x80, 0x8 ;  /* 0x000000000008781c */ /* 0x000fe20003f2f070 */
[----:B------:R-:W-:-:S03]  /*0bd0*/  @!P0 IMAD.MOV R27, RZ, RZ, R26 ;  /* 0x000000ffff1b8224 */ /* 0x000fc600078e021a */
[----:B------:R-:W-:Y:S02]  /*0be0*/  @P2 VIADDMNMX.U32 R25, R7, 0x1, R13, PT ;  /* 0x0000000107192846 */ /* 0x000fe4000380000d */
[----:B------:R-:W-:Y:S01]  /*0bf0*/  @!P2 VIADDMNMX.U32 R25, R6, 0x1, R27, PT ;  /* 0x000000010619a846 */ /* 0x000fe2000380001b */
[----:B------:R-:W1:Y:S04]  /*0c00*/  LDS R13, [R24+0xc] ;  /* 0x00000c00180d7984 */ /* 0x000e680000000800 */
[----:B------:R2:W-:Y:S01]  /*0c10*/  STS [R24+0x4], R25 ;  /* 0x0000041918007388 */ /* 0x0005e20000000800 */
[----:B0-----:R-:W-:-:S13]  /*0c20*/  ISETP.GE.AND P2, PT, R23, R25, PT ;  /* 0x000000191700720c */ /* 0x001fda0003f46270 */
[CC--:B----4-:R-:W-:Y:S02]  /*0c30*/  @P2 ISETP.NE.AND P0, PT, R16.reuse, R15.reuse, PT ;  /* 0x0000000f1000220c */ /* 0x0d0fe40003f05270 */
[----:B------:R-:W-:Y:S01]  /*0c40*/  @!P2 ISETP.NE.AND P3, PT, R16, R15, PT ;  /* 0x0000000f1000a20c */ /* 0x000fe20003f65270 */
[----:B------:R-:W-:Y:S01]  /*0c50*/  VIADD R16, R6, 0x1 ;  /* 0x0000000106107836 */ /* 0x000fe20000000000 */
[----:B------:R-:W-:Y:S02]  /*0c60*/  @P2 PLOP3.LUT P1, PT, P0, PT, PT, 0x80, 0x8 ;  /* 0x000000000008281c */ /* 0x000fe4000072f070 */
[----:B------:R-:W-:Y:S01]  /*0c70*/  PLOP3.LUT P0, PT, PT, PT, PT, 0x80, 0x8 ;  /* 0x000000000008781c */ /* 0x000fe20003f0f070 */
[----:B------:R-:W-:Y:S01]  /*0c80*/  @!P2 IMAD.MOV.U32 R26, RZ, RZ, R16 ;  /* 0x000000ffff1aa224 */ /* 0x000fe200078e0010 */
[----:B------:R-:W-:-:S09]  /*0c90*/  @!P2 PLOP3.LUT P0, PT, P3, PT, PT, 0x80, 0x8 ;  /* 0x000000000008a81c */ /* 0x000fd20001f0f070 */
[----:B------:R-:W-:Y:S01]  /*0ca0*/  @!P1 IMAD.MOV R16, RZ, RZ, R6 ;  /* 0x000000ffff109224 */ /* 0x000fe200078e0206 */
[----:B------:R-:W-:-:S03]  /*0cb0*/  PLOP3.LUT P1, PT, PT, PT, PT, 0x80, 0x8 ;  /* 0x000000000008781c */ /* 0x000fc60003f2f070 */
[----:B------:R-:W-:Y:S01]  /*0cc0*/  @!P0 IMAD.MOV R26, RZ, RZ, R6 ;  /* 0x000000ffff1a8224 */ /* 0x000fe200078e0206 */
[----:B------:R-:W-:-:S04]  /*0cd0*/  @P2 VIADDMNMX.U32 R6, R25, 0x1, R16, PT ;  /* 0x0000000119062846 */ /* 0x000fc80003800010 */
[----:B------:R-:W-:-:S04]  /*0ce0*/  @!P2 VIADDMNMX.U32 R6, R23, 0x1, R26, PT ;  /* 0x000000011706a846 */ /* 0x000fc8000380001a */
[----:B-1----:R-:W-:Y:S01]  /*0cf0*/  ISETP.GE.AND P2, PT, R13, R6, PT ;  /* 0x000000060d00720c */ /* 0x002fe20003f46270 */
[----:B------:R2:W-:-:S12]  /*0d00*/  STS [R24+0x8], R6 ;  /* 0x0000080618007388 */ /* 0x0005d80000000800 */
[CC--:B------:R-:W-:Y:S02]  /*0d10*/  @P2 ISETP.NE.AND P0, PT, R22.reuse, R15.reuse, PT ;  /* 0x0000000f1600220c */ /* 0x0c0fe40003f05270 */
[----:B------:R-:W-:Y:S01]  /*0d20*/  @!P2 ISETP.NE.AND P3, PT, R22, R15, PT ;  /* 0x0000000f1600a20c */ /* 0x000fe20003f65270 */
[----:B------:R-:W-:Y:S01]  /*0d30*/  VIADD R15, R23, 0x1 ;  /* 0x00000001170f7836 */ /* 0x000fe20000000000 */
[----:B------:R-:W-:Y:S02]  /*0d40*/  @P2 PLOP3.LUT P1, PT, P0, PT, PT, 0x80, 0x8 ;  /* 0x000000000008281c */ /* 0x000fe4000072f070 */
[----:B------:R-:W-:Y:S01]  /*0d50*/  PLOP3.LUT P0, PT, PT, PT, PT, 0x80, 0x8 ;  /* 0x000000000008781c */ /* 0x000fe20003f0f070 */
[----:B------:R-:W-:Y:S01]  /*0d60*/  @!P2 IMAD.MOV.U32 R16, RZ, RZ, R15 ;  /* 0x000000ffff10a224 */ /* 0x000fe200078e000f */
[----:B------:R-:W-:-:S09]  /*0d70*/  @!P2 PLOP3.LUT P0, PT, P3, PT, PT, 0x80, 0x8 ;  /* 0x000000000008a81c */ /* 0x000fd20001f0f070 */
[----:B------:R-:W-:-:S04]  /*0d80*/  @!P1 IADD3 R15, PT, PT, R23, RZ, RZ ;  /* 0x000000ff170f9210 */ /* 0x000fc80007ffe0ff */
[----:B------:R-:W-:Y:S01]  /*0d90*/  @!P0 IMAD.MOV R16, RZ, RZ, R23 ;  /* 0x000000ffff108224 */ /* 0x000fe200078e0217 */
[----:B------:R-:W-:Y:S01]  /*0da0*/  @P2 VIADDMNMX.U32 R15, R6, 0x1, R15, PT ;  /* 0x00000001060f2846 */ /* 0x000fe2000380000f */
[C---:B------:R-:W-:Y:S02]  /*0db0*/  VIADD R23, R18.reuse, 0x3 ;  /* 0x0000000312177836 */ /* 0x040fe40000000000 */
[----:B------:R-:W-:Y:S01]  /*0dc0*/  VIADD R18, R18, 0x4 ;  /* 0x0000000412127836 */ /* 0x000fe20000000000 */
[----:B------:R-:W-:Y:S02]  /*0dd0*/  @!P2 VIADDMNMX.U32 R15, R13, 0x1, R16, PT ;  /* 0x000000010d0fa846 */ /* 0x000fe40003800010 */
[----:B------:R-:W-:-:S03]  /*0de0*/  ISETP.NE.AND P0, PT, R23, R12, PT ;  /* 0x0000000c1700720c */ /* 0x000fc60003f05270 */
[----:B------:R2:W-:Y:S10]  /*0df0*/  STS [R24+0xc], R15 ;  /* 0x00000c0f18007388 */ /* 0x0005f40000000800 */
[----:B--2---:R-:W-:Y:S05]  /*0e00*/  @P0 BRA `(.L_x_14) ;  /* 0xfffffff800e40947 */ /* 0x004fea000383ffff */
[----:B------:R-:W-:Y:S05]  /*0e10*/  BSYNC.RECONVERGENT B2 ;  /* 0x0000000000027941 */ /* 0x000fea0003800200 */
.L_x_13:
[----:B------:R-:W-:Y:S05]  /*0e20*/  BSYNC.RECONVERGENT B1 ;  /* 0x0000000000017941 */ /* 0x000fea0003800200 */
.L_x_12:
[----:B------:R-:W-:Y:S01]  /*0e30*/  ISETP.NE.AND P0, PT, R21, RZ, PT ;  /* 0x000000ff1500720c */ /* 0x000fe20003f05270 */
[----:B------:R-:W-:-:S12]  /*0e40*/  BSSY.RECONVERGENT B1, `(.L_x_15) ;  /* 0x0000043000017945 */ /* 0x000fd80003800200 */
[----:B------:R-:W-:Y:S05]  /*0e50*/  @!P0 BRA `(.L_x_16) ;  /* 0x0000000400048947 */ /* 0x000fea0003800000 */
[C---:B------:R-:W-:Y:S01]  /*0e60*/  IMAD R17, R18.reuse, 0x4, R9 ;  /* 0x0000000412117824 */ /* 0x040fe200078e0209 */
[----:B------:R-:W0:Y:S01]  /*0e70*/  LDCU.64 UR6, c[0x0][0x398] ;  /* 0x00007300ff0677ac */ /* 0x000e220008000a00 */
[----:B------:R-:W-:Y:S01]  /*0e80*/  VIADD R6, R18, 0xffffffff ;  /* 0xffffffff12067836 */ /* 0x000fe20000000000 */
[----:B------:R-:W2:Y:S04]  /*0e90*/  LDG.E.U8 R2, desc[UR8][R2.64] ;  /* 0x0000000802027981 */ /* 0x000ea8000c1e1100 */
[----:B------:R-:W1:Y:S02]  /*0ea0*/  LDS R22, [R17] ;  /* 0x0000000011167984 */ /* 0x000e640000000800 */
[----:B-1----:R-:W-:-:S13]  /*0eb0*/  ISETP.GE.AND P0, PT, R22, R15, PT ;  /* 0x0000000f1600720c */ /* 0x002fda0003f06270 */
[----:B0-----:R-:W-:Y:S02]  /*0ec0*/  @P0 IMAD.U32 R23, RZ, RZ, UR6 ;  /* 0x00000006ff170e24 */ /* 0x001fe4000f8e00ff */
[----:B------:R-:W-:-:S03]  /*0ed0*/  @P0 IMAD.U32 R16, RZ, RZ, UR7 ;  /* 0x00000007ff100e24 */ /* 0x000fc6000f8e00ff */
[----:B------:R-:W-:Y:S01]  /*0ee0*/  @P0 IADD3 R4, P1, PT, R6, R23, RZ ;  /* 0x0000001706040210 */ /* 0x000fe20007f3e0ff */
[----:B------:R-:W-:-:S04]  /*0ef0*/  @!P0 IMAD.U32 R23, RZ, RZ, UR6 ;  /* 0x00000006ff178e24 */ /* 0x000fc8000f8e00ff */
[----:B------:R-:W-:Y:S01]  /*0f00*/  @P0 IMAD.X R5, RZ, RZ, R16, P1 ;  /* 0x000000ffff050224 */ /* 0x000fe200008e0610 */
[----:B------:R-:W-:Y:S01]  /*0f10*/  @!P0 IADD3 R6, P1, PT, R6, R23, RZ ;  /* 0x0000001706068210 */ /* 0x000fe20007f3e0ff */
[----:B------:R-:W-:-:S04]  /*0f20*/  @!P0 IMAD.U32 R16, RZ, RZ, UR7 ;  /* 0x00000007ff108e24 */ /* 0x000fc8000f8e00ff */
[----:B------:R-:W-:Y:S01]  /*0f30*/  @!P0 IMAD.X R7, RZ, RZ, R16, P1 ;  /* 0x000000ffff078224 */ /* 0x000fe200008e0610 */
[----:B------:R-:W2:Y:S05]  /*0f40*/  @P0 LDG.E.U8 R5, desc[UR8][R4.64] ;  /* 0x0000000804050981 */ /* 0x000eaa000c1e1100 */
[----:B------:R-:W3:Y:S01]  /*0f50*/  @!P0 LDG.E.U8 R7, desc[UR8][R6.64] ;  /* 0x0000000806078981 */ /* 0x000ee2000c1e1100 */
[----:B------:R-:W-:-:S04]  /*0f60*/  VIADD R25, R13, 0x1 ;  /* 0x000000010d197836 */ /* 0x000fc80000000000 */
[----:B------:R-:W-:Y:S01]  /*0f70*/  @P0 IMAD.MOV.U32 R24, RZ, RZ, R25 ;  /* 0x000000ffff180224 */ /* 0x000fe200078e0019 */
[-C--:B--2---:R-:W-:Y:S02]  /*0f80*/  ISETP.NE.OR P2, PT, R5, R2.reuse, !P0 ;  /* 0x000000020500720c */ /* 0x084fe40004745670 */
[----:B---3--:R-:W-:-:S11]  /*0f90*/  ISETP.NE.OR P1, PT, R7, R2, P0 ;  /* 0x000000020700720c */ /* 0x008fd60000725670 */
[--C-:B------:R-:W-:Y:S02]  /*0fa0*/  @!P2 IMAD.MOV R24, RZ, RZ, R13.reuse ;  /* 0x000000ffff18a224 */ /* 0x100fe400078e020d */
[----:B------:R-:W-:-:S03]  /*0fb0*/  @!P1 IMAD.MOV R25, RZ, RZ, R13 ;  /* 0x000000ffff199224 */ /* 0x000fc600078e020d */
[----:B------:R-:W-:Y:S02]  /*0fc0*/  @P0 VIADDMNMX.U32 R13, R15, 0x1, R24, PT ;  /* 0x000000010f0d0846 */ /* 0x000fe40003800018 */
[----:B------:R-:W-:-:S05]  /*0fd0*/  @!P0 VIADDMNMX.U32 R13, R22, 0x1, R25, PT ;  /* 0x00000001160d8846 */ /* 0x000fca0003800019 */
[----:B------:R0:W-:Y:S01]  /*0fe0*/  STS [R17], R13 ;  /* 0x0000000d11007388 */ /* 0x0001e20000000800 */
[----:B------:R-:W-:Y:S02]  /*0ff0*/  ISETP.NE.AND P1, PT, R21, 0x1, PT ;  /* 0x000000011500780c */ /* 0x000fe40003f25270 */
[----:B------:R-:W-:-:S04]  /*1000*/  @P0 PRMT R5, R2, 0x7610, R5 ;  /* 0x0000761002050816 */ /* 0x000fc80000000005 */
[----:B------:R-:W-:-:S07]  /*1010*/  @!P0 PRMT R5, R2, 0x7610, R5 ;  /* 0x0000761002058816 */ /* 0x000fce0000000005 */
[----:B0-----:R-:W-:Y:S05]  /*1020*/  @!P1 BRA `(.L_x_16) ;  /* 0x0000000000909947 */ /* 0x001fea0003800000 */
[----:B------:R-:W-:Y:S01]  /*1030*/  IADD3 R2, P0, PT, R18, R23, RZ ;  /* 0x0000001712027210 */ /* 0x000fe20007f1e0ff */
[----:B------:R-:W0:Y:S03]  /*1040*/  LDS R4, [R17+0x4] ;  /* 0x0000040011047984 */ /* 0x000e260000000800 */
[----:B------:R-:W-:-:S05]  /*1050*/  IADD3.X R3, PT, PT, RZ, R16, RZ, P0, !PT ;  /* 0x00000010ff037210 */ /* 0x000fca00007fe4ff */
[----:B------:R1:W2:Y:S01]  /*1060*/  LDG.E.U8 R2, desc[UR8][R2.64] ;  /* 0x0000000802027981 */ /* 0x0002a2000c1e1100 */
[----:B------:R-:W-:Y:S02]  /*1070*/  PRMT R5, R5, 0x9910, RZ ;  /* 0x0000991005057816 */ /* 0x000fe400000000ff */
[----:B------:R-:W-:Y:S01]  /*1080*/  PLOP3.LUT P1, PT, PT, PT, PT, 0x80, 0x8 ;  /* 0x000000000008781c */ /* 0x000fe20003f2f070 */
[----:B-1----:R-:W-:Y:S01]  /*1090*/  VIADD R3, R22, 0x1 ;  /* 0x0000000116037836 */ /* 0x002fe20000000000 */
[----:B0-----:R-:W-:-:S13]  /*10a0*/  ISETP.GE.AND P2, PT, R4, R13, PT ;  /* 0x0000000d0400720c */ /* 0x001fda0003f46270 */
[CC--:B--2---:R-:W-:Y:S02]  /*10b0*/  @P2 ISETP.NE.AND P0, PT, R2.reuse, R5.reuse, PT ;  /* 0x000000050200220c */ /* 0x0c4fe40003f05270 */
[----:B------:R-:W-:Y:S01]  /*10c0*/  @!P2 ISETP.NE.AND P3, PT, R2, R5, PT ;  /* 0x000000050200a20c */ /* 0x000fe20003f65270 */
[----:B------:R-:W-:Y:S01]  /*10d0*/  @P2 IMAD.MOV.U32 R2, RZ, RZ, R3 ;  /* 0x000000ffff022224 */ /* 0x000fe200078e0003 */
[----:B------:R-:W-:Y:S02]  /*10e0*/  @P2 PLOP3.LUT P1, PT, P0, PT, PT, 0x80, 0x8 ;  /* 0x000000000008281c */ /* 0x000fe4000072f070 */
[----:B------:R-:W-:Y:S02]  /*10f0*/  PLOP3.LUT P0, PT, PT, PT, PT, 0x80, 0x8 ;  /* 0x000000000008781c */ /* 0x000fe40003f0f070 */
[----:B------:R-:W-:-:S09]  /*1100*/  @!P2 PLOP3.LUT P0, PT, P3, PT, PT, 0x80, 0x8 ;  /* 0x000000000008a81c */ /* 0x000fd20001f0f070 */
[----:B------:R-:W-:-:S04]  /*1110*/  @!P1 IMAD.MOV R2, RZ, RZ, R22 ;  /* 0x000000ffff029224 */ /* 0x000fc800078e0216 */
[----:B------:R-:W-:Y:S01]  /*1120*/  @!P0 IMAD.MOV R3, RZ, RZ, R22 ;  /* 0x000000ffff038224 */ /* 0x000fe200078e0216 */
[----:B------:R-:W-:Y:S02]  /*1130*/  @P2 VIADDMNMX.U32 R6, R13, 0x1, R2, PT ;  /* 0x000000010d062846 */ /* 0x000fe40003800002 */
[----:B------:R-:W-:Y:S02]  /*1140*/  ISETP.NE.AND P0, PT, R21, 0x2, PT ;  /* 0x000000021500780c */ /* 0x000fe40003f05270 */
[----:B------:R-:W-:-:S05]  /*1150*/  @!P2 VIADDMNMX.U32 R6, R4, 0x1, R3, PT ;  /* 0x000000010406a846 */ /* 0x000fca0003800003 */
[----:B------:R0:W-:Y:S06]  /*1160*/  STS [R17+0x4], R6 ;  /* 0x0000040611007388 */ /* 0x0001ec0000000800 */
[----:B------:R-:W-:Y:S05]  /*1170*/  @!P0 BRA `(.L_x_16) ;  /* 0x00000000003c8947 */ /* 0x000fea0003800000 */
[----:B------:R-:W-:Y:S01]  /*1180*/  VIADD R2, R18, 0x1 ;  /* 0x0000000112027836 */ /* 0x000fe20000000000 */
[----:B------:R-:W1:Y:S04]  /*1190*/  LDS R13, [R17+0x8] ;  /* 0x00000800110d7984 */ /* 0x000e680000000800 */
[----:B------:R-:W-:-:S05]  /*11a0*/  IADD3 R2, P0, PT, R2, R23, RZ ;  /* 0x0000001702027210 */ /* 0x000fca0007f1e0ff */
[----:B------:R-:W-:-:S05]  /*11b0*/  IMAD.X R3, RZ, RZ, R16, P0 ;  /* 0x000000ffff037224 */ /* 0x000fca00000e0610 */
[----:B------:R-:W2:Y:S01]  /*11c0*/  LDG.E.U8 R2, desc[UR8][R2.64] ;  /* 0x0000000802027981 */ /* 0x000ea2000c1e1100 */
[----:B-1----:R-:W-:-:S04]  /*11d0*/  ISETP.GE.AND P0, PT, R13, R6, PT ;  /* 0x000000060d00720c */ /* 0x002fc80003f06270 */
[CC--:B--2---:R-:W-:Y:S02]  /*11e0*/  ISETP.NE.OR P2, PT, R2.reuse, R5.reuse, !P0 ;  /* 0x000000050200720c */ /* 0x0c4fe40004745670 */
[----:B------:R-:W-:Y:S01]  /*11f0*/  ISETP.NE.OR P1, PT, R2, R5, P0 ;  /* 0x000000050200720c */ /* 0x000fe20000725670 */
[----:B------:R-:W-:-:S06]  /*1200*/  VIADD R5, R4, 0x1 ;  /* 0x0000000104057836 */ /* 0x000fcc0000000000 */
[----:B------:R-:W-:-:S04]  /*1210*/  @!P0 IMAD.MOV.U32 R7, RZ, RZ, R5 ;  /* 0x000000ffff078224 */ /* 0x000fc800078e0005 */
[--C-:B------:R-:W-:Y:S02]  /*1220*/  @!P2 IMAD.MOV R5, RZ, RZ, R4.reuse ;  /* 0x000000ffff05a224 */ /* 0x100fe400078e0204 */
[----:B------:R-:W-:-:S03]  /*1230*/  @!P1 IMAD.MOV R7, RZ, RZ, R4 ;  /* 0x000000ffff079224 */ /* 0x000fc600078e0204 */
[----:B0-----:R-:W-:Y:S02]  /*1240*/  @P0 VIADDMNMX.U32 R6, R6, 0x1, R5, PT ;  /* 0x0000000106060846 */ /* 0x001fe40003800005 */
[----:B------:R-:W-:-:S05]  /*1250*/  @!P0 VIADDMNMX.U32 R6, R13, 0x1, R7, PT ;  /* 0x000000010d068846 */ /* 0x000fca0003800007 */
[----:B------:R1:W-:Y:S02]  /*1260*/  STS [R17+0x8], R6 ;  /* 0x0000080611007388 */ /* 0x0003e40000000800 */
.L_x_16:
[----:B------:R-:W-:Y:S05]  /*1270*/  BSYNC.RECONVERGENT B1 ;  /* 0x0000000000017941 */ /* 0x000fea0003800200 */
.L_x_15:
[----:B------:R-:W-:-:S05]  /*1280*/  VIADD R14, R14, 0x1 ;  /* 0x000000010e0e7836 */ /* 0x000fca0000000000 */
[----:B------:R-:W-:-:S13]  /*1290*/  ISETP.NE.AND P0, PT, R14, R11, PT ;  /* 0x0000000b0e00720c */ /* 0x000fda0003f05270 */
[----:B------:R-:W-:Y:S05]  /*12a0*/  @P0 BRA `(.L_x_17) ;  /* 0xfffffff400800947 */ /* 0x000fea000383ffff */
.L_x_1:
[----:B------:R-:W-:Y:S05]  /*12b0*/  BSYNC.RECONVERGENT B0 ;  /* 0x0000000000007941 */ /* 0x000fea0003800200 */
.L_x_0:
[----:B------:R-:W-:Y:S01]  /*12c0*/  IMAD R10, R10, 0x4, R9 ;  /* 0x000000040a0a7824 */ /* 0x000fe200078e0209 */
[----:B------:R-:W2:Y:S01]  /*12d0*/  LDCU UR4, c[0x0][0x3a0] ;  /* 0x00007400ff0477ac */ /* 0x000ea20008000800 */
[----:B------:R-:W-:Y:S04]  /*12e0*/  BSSY.RECONVERGENT B0, `(.L_x_18) ;  /* 0x000000b000007945 */ /* 0x000fe80003800200 */
[----:B------:R-:W2:Y:S02]  /*12f0*/  LDS R10, [R10] ;  /* 0x000000000a0a7984 */ /* 0x000ea40000000800 */
[----:B--2---:R-:W-:-:S13]  /*1300*/  ISETP.GT.AND P0, PT, R10, UR4, PT ;  /* 0x000000040a007c0c */ /* 0x004fda000bf04270 */
[----:B------:R-:W-:Y:S05]  /*1310*/  @P0 BRA `(.L_x_19) ;  /* 0x00000000001c0947 */ /* 0x000fea0003800000 */
[----:B------:R-:W2:Y:S01]  /*1320*/  S2R R4, SR_LANEID ;  /* 0x0000000000047919 */ /* 0x000ea20000000000 */
[----:B------:R-:W3:Y:S01]  /*1330*/  LDC.64 R2, c[0x0][0x3a8] ;  /* 0x0000ea00ff027b82 */ /* 0x000ee20000000a00 */
[----:B------:R-:W-:Y:S02]  /*1340*/  VOTEU.ANY UR4, UPT, PT ;  /* 0x0000000000047886 */ /* 0x000fe400038e0100 */
[----:B------:R-:W-:Y:S02]  /*1350*/  UFLO.U32 UR6, UR4 ;  /* 0x00000004000672bd */ /* 0x000fe400080e0000 */
[----:B------:R-:W3:Y:S04]  /*1360*/  POPC R5, UR4 ;  /* 0x0000000400057d09 */ /* 0x000ee80008000000 */
[----:B--2---:R-:W-:-:S13]  /*1370*/  ISETP.EQ.U32.AND P0, PT, R4, UR6, PT ;  /* 0x0000000604007c0c */ /* 0x004fda000bf02070 */
[----:B---3--:R2:W-:Y:S02]  /*1380*/  @P0 REDG.E.ADD.STRONG.GPU desc[UR8][R2.64], R5 ;  /* 0x000000050200098e */ /* 0x0085e4000c12e108 */
.L_x_19:
[----:B------:R-:W-:Y:S05]  /*1390*/  BSYNC.RECONVERGENT B0 ;  /* 0x0000000000007941 */ /* 0x000fea0003800200 */
.L_x_18:
[----:B------:R-:W3:Y:S01]  /*13a0*/  LDCU UR4, c[0x0][0x38c] ;  /* 0x00007180ff0477ac */ /* 0x000ee20008000800 */
[----:B------:R-:W-:Y:S02]  /*13b0*/  VIADD R0, R0, UR5 ;  /* 0x0000000500007c36 */ /* 0x000fe40008000000 */
[----:B------:R-:W-:-:S03]  /*13c0*/  VIADD R8, R8, -UR5 ;  /* 0x8000000508087c36 */ /* 0x000fc60008000000 */
[----:B---3--:R-:W-:-:S13]  /*13d0*/  ISETP.GE.AND P0, PT, R0, UR4, PT ;  /* 0x0000000400007c0c */ /* 0x008fda000bf06270 */
[----:B------:R-:W-:Y:S05]  /*13e0*/  @!P0 BRA `(.L_x_20) ;  /* 0xffffffec00548947 */ /* 0x000fea000383ffff */
[----:B------:R-:W-:Y:S05]  /*13f0*/  EXIT ;  /* 0x000000000000794d */ /* 0x000fea0003800000 */
.L_x_21:
[----:B------:R-:W-:-:S00]  /*1400*/  BRA `(.L_x_21) ;  /* 0xfffffffc00fc7947 */ /* 0x000fc0000383ffff */
[----:B------:R-:W-:-:S00]  /*1410*/  NOP ;  /* 0x0000000000007918 */ /* 0x000fc00000000000 */
        /* <DEDUP_REMOVED lines=14> */
.L_x_22:


//--------------------- .nv.shared._Z22compute_matches_kernelPciiiiS_iPii --------------------------
	.section	.nv.shared._Z22compute_matches_kernelPciiiiS_iPii,"aw",@nobits
	.sectionflags	@""
	.align	16
	.zero		1024


//--------------------- .nv.shared.reserved.0     --------------------------
	.section	.nv.shared.reserved.0,"aw",@nobits
	.weak		__nv_reservedSMEM_offset_0_alias
	.size		__nv_reservedSMEM_offset_0_alias, 0, 64
	.other		__nv_reservedSMEM_offset_0_alias,@"STO_CUDA_RESERVED_SHARED STV_DEFAULT"
__nv_reservedSMEM_offset_0_alias:
	.zero		0
	.zero		64


//--------------------- .nv.constant0._Z22compute_matches_kernelPciiiiS_iPii --------------------------
	.section	.nv.constant0._Z22compute_matches_kernelPciiiiS_iPii,"a",@progbits
	.sectionflags	@""
	.align	4
.nv.constant0._Z22compute_matches_kernelPciiiiS_iPii:
	.zero		948


//--------------------- SYMBOLS --------------------------

	.type		.nv.reservedSmem.offset0,@object
	.size		.nv.reservedSmem.offset0,0x4
	.type		.nv.reservedSmem.cap,@object
	.size		.nv.reservedSmem.cap,0x4
